//
// Generated by NVIDIA NVVM Compiler
//
// Compiler Build ID: CL-36424714
// Cuda compilation tools, release 13.0, V13.0.88
// Based on NVVM 20.0.0
//

.version 9.0
.target sm_100
.address_size 64

	// .globl	_Z9fillArrayPi
.extern .func  (.param .b32 func_retval0) vprintf
(
	.param .b64 vprintf_param_0,
	.param .b64 vprintf_param_1
)
;
.global .align 1 .b8 $str[29] = {42, 42, 116, 104, 114, 101, 97, 100, 73, 100, 120, 46, 120, 32, 53, 32, 105, 115, 32, 99, 97, 108, 108, 101, 100, 33, 33, 10};

.visible .entry _Z9fillArrayPi(
	.param .u64 .ptr .align 1 _Z9fillArrayPi_param_0
)
{
	.reg .pred 	%p<2>;
	.reg .b32 	%r<5>;
	.reg .b64 	%rd<7>;

	ld.param.u64 	%rd2, [_Z9fillArrayPi_param_0];
	cvta.to.global.u64 	%rd1, %rd2;
	mov.u32 	%r1, %tid.x;
	mul.wide.u32 	%rd3, %r1, 4;
	add.s64 	%rd4, %rd1, %rd3;
	st.global.u32 	[%rd4], %r1;
	setp.ne.s32 	%p1, %r1, 5;
	@%p1 bra 	$L__BB0_2;
	mov.u64 	%rd5, $str;
	cvta.global.u64 	%rd6, %rd5;
	{ // callseq 0, 0
	.param .b64 param0;
	st.param.b64 	[param0], %rd6;
	.param .b64 param1;
	st.param.b64 	[param1], 0;
	.param .b32 retval0;
	call.uni (retval0), 
	vprintf, 
	(
	param0, 
	param1
	);
	ld.param.b32 	%r2, [retval0];
	} // callseq 0
	mov.b32 	%r4, 105;
	st.global.u32 	[%rd1+20], %r4;
$L__BB0_2:
	ret;

}


// ===== COMPILED SASS (sm_100) =====

	.target	sm_100

	.elftype	@"ET_EXEC"


//--------------------- .note.nv.tkinfo           --------------------------
	.section	.note.nv.tkinfo,"",@"SHT_NOTE"
	.sectionflags	@"SHF_NOTE_NV_TKINFO"
	.tkinfo
        /*0018*/ 	.word	0x00000002
        /*0030*/ 	.string	""
        /*0030*/ 	.string	"ptxas"
        /*0030*/ 	.string	"Cuda compilation tools, release 13.0, V13.0.88"
        /*0030*/ 	.string	"Build cuda_13.0.r13.0/compiler.36424714_0"
        /*0030*/ 	.string	"-arch sm_100 -m 64 "



//--------------------- .note.nv.cuinfo           --------------------------
	.section	.note.nv.cuinfo,"",@"SHT_NOTE"
	.sectionflags	@"SHF_NOTE_NV_CUINFO"
        /*0018*/ 	.short	0x0002
        /*001a*/ 	.short	0x0064
        /*001c*/ 	.short	0x0082
	.zero		2


//--------------------- .nv.info                  --------------------------
	.section	.nv.info,"",@"SHT_CUDA_INFO"
	.align	4


	//----- nvinfo : EIATTR_REGCOUNT
	.align		4
        /*0000*/ 	.byte	0x04, 0x2f
        /*0002*/ 	.short	(.L_2 - .L_1)
	.align		4
.L_1:
        /*0004*/ 	.word	index@(_Z9fillArrayPi)
        /*0008*/ 	.word	0x00000018


	//----- nvinfo : EIATTR_FRAME_SIZE
	.align		4
.L_2:
        /*000c*/ 	.byte	0x04, 0x11
        /*000e*/ 	.short	(.L_4 - .L_3)
	.align		4
.L_3:
        /*0010*/ 	.word	index@(_Z9fillArrayPi)
        /*0014*/ 	.word	0x00000000


	//----- nvinfo : EIATTR_MIN_STACK_SIZE
	.align		4
.L_4:
        /*0018*/ 	.byte	0x04, 0x12
        /*001a*/ 	.short	(.L_6 - .L_5)
	.align		4
.L_5:
        /*001c*/ 	.word	index@(_Z9fillArrayPi)
        /*0020*/ 	.word	0x00000000
.L_6:


//--------------------- .nv.compat                --------------------------
	.section	.nv.compat,"",@"SHT_CUDA_COMPAT_INFO"
	.align	4
        /*0000*/ 	.byte	0x02, 0x09, 0x00, 0x00, 0x02, 0x02, 0x01, 0x00, 0x02, 0x05, 0x05, 0x00, 0x03, 0x07, 0x01, 0x01
        /*0010*/ 	.byte	0x02, 0x03, 0x00, 0x00, 0x02, 0x06, 0x01, 0x00, 0x04, 0x0b, 0x08, 0x00, 0x09, 0x00, 0x00, 0x00
        /*0020*/ 	.byte	0x00, 0x00, 0x00, 0x00


//--------------------- .nv.info._Z9fillArrayPi   --------------------------
	.section	.nv.info._Z9fillArrayPi,"",@"SHT_CUDA_INFO"
	.sectionflags	@""
	.align	4


	//----- nvinfo : EIATTR_CUDA_API_VERSION
	.align		4
        /*0000*/ 	.byte	0x04, 0x37
        /*0002*/ 	.short	(.L_8 - .L_7)
.L_7:
        /*0004*/ 	.word	0x00000082


	//----- nvinfo : EIATTR_KPARAM_INFO
	.align		4
.L_8:
        /*0008*/ 	.byte	0x04, 0x17
        /*000a*/ 	.short	(.L_10 - .L_9)
.L_9:
        /*000c*/ 	.word	0x00000000
        /*0010*/ 	.short	0x0000
        /*0012*/ 	.short	0x0000
        /*0014*/ 	.byte	0x00, 0xf5, 0x21, 0x00


	//----- nvinfo : EIATTR_SPARSE_MMA_MASK
	.align		4
.L_10:
        /*0018*/ 	.byte	0x03, 0x50
        /*001a*/ 	.short	0x0000


	//----- nvinfo : EIATTR_MAXREG_COUNT
	.align		4
        /*001c*/ 	.byte	0x03, 0x1b
        /*001e*/ 	.short	0x00ff


	//----- nvinfo : EIATTR_EXTERNS
	.align		4
        /*0020*/ 	.byte	0x04, 0x0f
        /*0022*/ 	.short	(.L_12 - .L_11)


	//   ....[0]....
	.align		4
.L_11:
        /*0024*/ 	.word	index@(vprintf)


	//----- nvinfo : EIATTR_MERCURY_ISA_VERSION
	.align		4
.L_12:
        /*0028*/ 	.byte	0x03, 0x5f
        /*002a*/ 	.short	0x0101


	//----- nvinfo : EIATTR_VRC_CTA_INIT_COUNT
	.align		4
        /*002c*/ 	.byte	0x02, 0x4a
	.zero		1
	.zero		1


	//----- nvinfo : EIATTR_SYSCALL_OFFSETS
	.align		4
        /*0030*/ 	.byte	0x04, 0x46
        /*0032*/ 	.short	(.L_14 - .L_13)


	//   ....[0]....
.L_13:
        /*0034*/ 	.word	0x000000f0


	//----- nvinfo : EIATTR_EXIT_INSTR_OFFSETS
	.align		4
.L_14:
        /*0038*/ 	.byte	0x04, 0x1c
        /*003a*/ 	.short	(.L_16 - .L_15)


	//   ....[0]....
.L_15:
        /*003c*/ 	.word	0x00000070


	//   ....[1]....
        /*0040*/ 	.word	0x00000130


	//----- nvinfo : EIATTR_CRS_STACK_SIZE
	.align		4
.L_16:
        /*0044*/ 	.byte	0x04, 0x1e
        /*0046*/ 	.short	(.L_18 - .L_17)
.L_17:
        /*0048*/ 	.word	0x00000000


	//----- nvinfo : EIATTR_CBANK_PARAM_SIZE
	.align		4
.L_18:
        /*004c*/ 	.byte	0x03, 0x19
        /*004e*/ 	.short	0x0008


	//----- nvinfo : EIATTR_PARAM_CBANK
	.align		4
        /*0050*/ 	.byte	0x04, 0x0a
        /*0052*/ 	.short	(.L_20 - .L_19)
	.align		4
.L_19:
        /*0054*/ 	.word	index@(.nv.constant0._Z9fillArrayPi)
        /*0058*/ 	.short	0x0380
        /*005a*/ 	.short	0x0008


	//----- nvinfo : EIATTR_SW_WAR
	.align		4
.L_20:
        /*005c*/ 	.byte	0x04, 0x36
        /*005e*/ 	.short	(.L_22 - .L_21)
.L_21:
        /*0060*/ 	.word	0x00000008
.L_22:


//--------------------- .nv.callgraph             --------------------------
	.section	.nv.callgraph,"",@"SHT_CUDA_CALLGRAPH"
	.align	4
	.sectionentsize	8
	.align		4
        /*0000*/ 	.word	0x00000000
	.align		4
        /*0004*/ 	.word	0xffffffff
	.align		4
        /*0008*/ 	.word	index@(_Z9fillArrayPi)
	.align		4
        /*000c*/ 	.word	index@(vprintf)
	.align		4
        /*0010*/ 	.word	0x00000000
	.align		4
        /*0014*/ 	.word	0xfffffffe
	.align		4
        /*0018*/ 	.word	0x00000000
	.align		4
        /*001c*/ 	.word	0xfffffffd
	.align		4
        /*0020*/ 	.word	0x00000000
	.align		4
        /*0024*/ 	.word	0xfffffffc


//--------------------- .nv.constant4             --------------------------
	.section	.nv.constant4,"a",@progbits
	.align	8
	.align		8
.nv.constant4:
        /*0000*/ 	.dword	vprintf
	.align		8
        /*0008*/ 	.dword	$str


//--------------------- .text._Z9fillArrayPi      --------------------------
	.section	.text._Z9fillArrayPi,"ax",@progbits
	.align	128
        .global         _Z9fillArrayPi
        .type           _Z9fillArrayPi,@function
        .size           _Z9fillArrayPi,(.L_x_2 - _Z9fillArrayPi)
        .other          _Z9fillArrayPi,@"STO_CUDA_ENTRY STV_DEFAULT"
_Z9fillArrayPi:
.text._Z9fillArrayPi:
[----:B------:R-:W0:Y:S01]  /*0000*/  LDC R1, c[0x0][0x37c] ;  /* 0x0000df00ff017b82 */ /* 0x000e220000000800 */
[----:B------:R-:W1:Y:S07]  /*0010*/  S2R R5, SR_TID.X ;  /* 0x0000000000057919 */ /* 0x000e6e0000002100 */
[----:B------:R-:W2:Y:S01]  /*0020*/  LDC.64 R2, c[0x0][0x380] ;  /* 0x0000e000ff027b82 */ /* 0x000ea20000000a00 */
[----:B------:R-:W3:Y:S01]  /*0030*/  LDCU.64 UR36, c[0x0][0x358] ;  /* 0x00006b00ff2477ac */ /* 0x000ee20008000a00 */
[C---:B-1----:R-:W-:Y:S01]  /*0040*/  ISETP.NE.AND P0, PT, R5.reuse, 0x5, PT ;  /* 0x000000050500780c */ /* 0x042fe20003f05270 */
[----:B--2---:R-:W-:-:S05]  /*0050*/  IMAD.WIDE.U32 R2, R5, 0x4, R2 ;  /* 0x0000000405027825 */ /* 0x004fca00078e0002 */
[----:B---3--:R1:W-:Y:S07]  /*0060*/  STG.E desc[UR36][R2.64], R5 ;  /* 0x0000000502007986 */ /* 0x0083ee000c101924 */
[----:B0-----:R-:W-:Y:S05]  /*0070*/  @P0 EXIT ;  /* 0x000000000000094d */ /* 0x001fea0003800000 */
[----:B------:R-:W-:Y:S01]  /*0080*/  MOV R0, 0x0 ;  /* 0x0000000000007802 */ /* 0x000fe20000000f00 */
[----:B------:R-:W0:Y:S01]  /*0090*/  LDCU.64 UR4, c[0x4][0x8] ;  /* 0x01000100ff0477ac */ /* 0x000e220008000a00 */
[----:B------:R-:W-:Y:S02]  /*00a0*/  CS2R R6, SRZ ;  /* 0x0000000000067805 */ /* 0x000fe4000001ff00 */
[----:B-1----:R1:W2:Y:S01]  /*00b0*/  LDC.64 R2, c[0x4][R0] ;  /* 0x0100000000027b82 */ /* 0x0022a20000000a00 */
[----:B0-----:R-:W-:Y:S02]  /*00c0*/  IMAD.U32 R4, RZ, RZ, UR4 ;  /* 0x00000004ff047e24 */ /* 0x001fe4000f8e00ff */
[----:B-1----:R-:W-:-:S07]  /*00d0*/  IMAD.U32 R5, RZ, RZ, UR5 ;  /* 0x00000005ff057e24 */ /* 0x002fce000f8e00ff */
[----:B------:R-:W-:-:S07]  /*00e0*/  LEPC R20, `(.L_x_0) ;  /* 0x000000001014794e */ /* 0x000fce0000000000 */
[----:B--2---:R-:W-:Y:S05]  /*00f0*/  CALL.ABS.NOINC R2 ;  /* 0x0000000002007343 */ /* 0x004fea0003c00000 */
.L_x_0:
[----:B------:R-:W0:Y:S01]  /*0100*/  LDC.64 R2, c[0x0][0x380] ;  /* 0x0000e000ff027b82 */ /* 0x000e220000000a00 */
[----:B------:R-:W-:-:S05]  /*0110*/  IMAD.MOV.U32 R5, RZ, RZ, 0x69 ;  /* 0x00000069ff057424 */ /* 0x000fca00078e00ff */
[----:B0-----:R-:W-:Y:S01]  /*0120*/  STG.E desc[UR36][R2.64+0x14], R5 ;  /* 0x0000140502007986 */ /* 0x001fe2000c101924 */
[----:B------:R-:W-:Y:S05]  /*0130*/  EXIT ;  /* 0x000000000000794d */ /* 0x000fea0003800000 */
.L_x_1:
[----:B------:R-:W-:-:S00]  /*0140*/  BRA `(.L_x_1) ;  /* 0xfffffffc00fc7947 */ /* 0x000fc0000383ffff */
[----:B------:R-:W-:-:S00]  /*0150*/  NOP ;  /* 0x0000000000007918 */ /* 0x000fc00000000000 */
        /* <DEDUP_REMOVED lines=10> */
.L_x_2:


//--------------------- .nv.global.init           --------------------------
	.section	.nv.global.init,"aw",@progbits
.nv.global.init:
	.type		$str,@object
	.size		$str,(.L_0 - $str)
$str:
        /*0000*/ 	.byte	0x2a, 0x2a, 0x74, 0x68, 0x72, 0x65, 0x61, 0x64, 0x49, 0x64, 0x78, 0x2e, 0x78, 0x20, 0x35, 0x20
        /*0010*/ 	.byte	0x69, 0x73, 0x20, 0x63, 0x61, 0x6c, 0x6c, 0x65, 0x64, 0x21, 0x21, 0x0a, 0x00
.L_0:


//--------------------- .nv.shared.reserved.0     --------------------------
	.section	.nv.shared.reserved.0,"aw",@nobits
	.weak		__nv_reservedSMEM_offset_0_alias
	.size		__nv_reservedSMEM_offset_0_alias, 0, 64
	.other		__nv_reservedSMEM_offset_0_alias,@"STO_CUDA_RESERVED_SHARED STV_DEFAULT"
__nv_reservedSMEM_offset_0_alias:
	.zero		0
	.zero		64


//--------------------- .nv.constant0._Z9fillArrayPi --------------------------
	.section	.nv.constant0._Z9fillArrayPi,"a",@progbits
	.sectionflags	@""
	.align	4
.nv.constant0._Z9fillArrayPi:
	.zero		904


//--------------------- SYMBOLS --------------------------

	.type		.nv.reservedSmem.offset0,@object
	.size		.nv.reservedSmem.offset0,0x4
	.type		vprintf,@function
